//
// Generated by NVIDIA NVVM Compiler
//
// Compiler Build ID: CL-36424714
// Cuda compilation tools, release 13.0, V13.0.88
// Based on NVVM 20.0.0
//

.version 9.0
.target sm_100
.address_size 64

	// .globl	_Z10add_vectorPKfPfS1_i

.visible .entry _Z10add_vectorPKfPfS1_i(
	.param .u64 .ptr .align 1 _Z10add_vectorPKfPfS1_i_param_0,
	.param .u64 .ptr .align 1 _Z10add_vectorPKfPfS1_i_param_1,
	.param .u64 .ptr .align 1 _Z10add_vectorPKfPfS1_i_param_2,
	.param .u32 _Z10add_vectorPKfPfS1_i_param_3
)
{
	.reg .pred 	%p<2>;
	.reg .b32 	%r<6>;
	.reg .b32 	%f<4>;
	.reg .b64 	%rd<11>;

	ld.param.u64 	%rd1, [_Z10add_vectorPKfPfS1_i_param_0];
	ld.param.u64 	%rd2, [_Z10add_vectorPKfPfS1_i_param_1];
	ld.param.u64 	%rd3, [_Z10add_vectorPKfPfS1_i_param_2];
	ld.param.u32 	%r2, [_Z10add_vectorPKfPfS1_i_param_3];
	mov.u32 	%r3, %ctaid.x;
	mov.u32 	%r4, %ntid.x;
	mov.u32 	%r5, %tid.x;
	mad.lo.s32 	%r1, %r3, %r4, %r5;
	setp.ge.s32 	%p1, %r1, %r2;
	@%p1 bra 	$L__BB0_2;
	cvta.to.global.u64 	%rd4, %rd1;
	cvta.to.global.u64 	%rd5, %rd2;
	cvta.to.global.u64 	%rd6, %rd3;
	mul.wide.s32 	%rd7, %r1, 4;
	add.s64 	%rd8, %rd4, %rd7;
	ld.global.f32 	%f1, [%rd8];
	add.s64 	%rd9, %rd5, %rd7;
	ld.global.f32 	%f2, [%rd9];
	add.f32 	%f3, %f1, %f2;
	add.s64 	%rd10, %rd6, %rd7;
	st.global.f32 	[%rd10], %f3;
$L__BB0_2:
	ret;

}


// ===== COMPILED SASS (sm_100) =====

	.target	sm_100

	.elftype	@"ET_EXEC"


//--------------------- .note.nv.tkinfo           --------------------------
	.section	.note.nv.tkinfo,"",@"SHT_NOTE"
	.sectionflags	@"SHF_NOTE_NV_TKINFO"
	.tkinfo
        /*0018*/ 	.word	0x00000002
        /*0030*/ 	.string	""
        /*0030*/ 	.string	"ptxas"
        /*0030*/ 	.string	"Cuda compilation tools, release 13.0, V13.0.88"
        /*0030*/ 	.string	"Build cuda_13.0.r13.0/compiler.36424714_0"
        /*0030*/ 	.string	"-arch sm_100 -m 64 "



//--------------------- .note.nv.cuinfo           --------------------------
	.section	.note.nv.cuinfo,"",@"SHT_NOTE"
	.sectionflags	@"SHF_NOTE_NV_CUINFO"
        /*0018*/ 	.short	0x0002
        /*001a*/ 	.short	0x0064
        /*001c*/ 	.short	0x0082
	.zero		2


//--------------------- .nv.info                  --------------------------
	.section	.nv.info,"",@"SHT_CUDA_INFO"
	.align	4


	//----- nvinfo : EIATTR_REGCOUNT
	.align		4
        /*0000*/ 	.byte	0x04, 0x2f
        /*0002*/ 	.short	(.L_1 - .L_0)
	.align		4
.L_0:
        /*0004*/ 	.word	index@(_Z10add_vectorPKfPfS1_i)
        /*0008*/ 	.word	0x0000000c


	//----- nvinfo : EIATTR_FRAME_SIZE
	.align		4
.L_1:
        /*000c*/ 	.byte	0x04, 0x11
        /*000e*/ 	.short	(.L_3 - .L_2)
	.align		4
.L_2:
        /*0010*/ 	.word	index@(_Z10add_vectorPKfPfS1_i)
        /*0014*/ 	.word	0x00000000


	//----- nvinfo : EIATTR_MIN_STACK_SIZE
	.align		4
.L_3:
        /*0018*/ 	.byte	0x04, 0x12
        /*001a*/ 	.short	(.L_5 - .L_4)
	.align		4
.L_4:
        /*001c*/ 	.word	index@(_Z10add_vectorPKfPfS1_i)
        /*0020*/ 	.word	0x00000000
.L_5:


//--------------------- .nv.compat                --------------------------
	.section	.nv.compat,"",@"SHT_CUDA_COMPAT_INFO"
	.align	4
        /*0000*/ 	.byte	0x02, 0x09, 0x00, 0x00, 0x02, 0x02, 0x01, 0x00, 0x02, 0x05, 0x05, 0x00, 0x03, 0x07, 0x01, 0x01
        /*0010*/ 	.byte	0x02, 0x03, 0x00, 0x00, 0x02, 0x06, 0x01, 0x00, 0x04, 0x0b, 0x08, 0x00, 0x09, 0x00, 0x00, 0x00
        /*0020*/ 	.byte	0x00, 0x00, 0x00, 0x00


//--------------------- .nv.info._Z10add_vectorPKfPfS1_i --------------------------
	.section	.nv.info._Z10add_vectorPKfPfS1_i,"",@"SHT_CUDA_INFO"
	.sectionflags	@""
	.align	4


	//----- nvinfo : EIATTR_CUDA_API_VERSION
	.align		4
        /*0000*/ 	.byte	0x04, 0x37
        /*0002*/ 	.short	(.L_7 - .L_6)
.L_6:
        /*0004*/ 	.word	0x00000082


	//----- nvinfo : EIATTR_KPARAM_INFO
	.align		4
.L_7:
        /*0008*/ 	.byte	0x04, 0x17
        /*000a*/ 	.short	(.L_9 - .L_8)
.L_8:
        /*000c*/ 	.word	0x00000000
        /*0010*/ 	.short	0x0003
        /*0012*/ 	.short	0x0018
        /*0014*/ 	.byte	0x00, 0xf0, 0x11, 0x00


	//----- nvinfo : EIATTR_KPARAM_INFO
	.align		4
.L_9:
        /*0018*/ 	.byte	0x04, 0x17
        /*001a*/ 	.short	(.L_11 - .L_10)
.L_10:
        /*001c*/ 	.word	0x00000000
        /*0020*/ 	.short	0x0002
        /*0022*/ 	.short	0x0010
        /*0024*/ 	.byte	0x00, 0xf5, 0x21, 0x00


	//----- nvinfo : EIATTR_KPARAM_INFO
	.align		4
.L_11:
        /*0028*/ 	.byte	0x04, 0x17
        /*002a*/ 	.short	(.L_13 - .L_12)
.L_12:
        /*002c*/ 	.word	0x00000000
        /*0030*/ 	.short	0x0001
        /*0032*/ 	.short	0x0008
        /*0034*/ 	.byte	0x00, 0xf5, 0x21, 0x00


	//----- nvinfo : EIATTR_KPARAM_INFO
	.align		4
.L_13:
        /*0038*/ 	.byte	0x04, 0x17
        /*003a*/ 	.short	(.L_15 - .L_14)
.L_14:
        /*003c*/ 	.word	0x00000000
        /*0040*/ 	.short	0x0000
        /*0042*/ 	.short	0x0000
        /*0044*/ 	.byte	0x00, 0xf5, 0x21, 0x00


	//----- nvinfo : EIATTR_SPARSE_MMA_MASK
	.align		4
.L_15:
        /*0048*/ 	.byte	0x03, 0x50
        /*004a*/ 	.short	0x0000


	//----- nvinfo : EIATTR_MAXREG_COUNT
	.align		4
        /*004c*/ 	.byte	0x03, 0x1b
        /*004e*/ 	.short	0x00ff


	//----- nvinfo : EIATTR_MERCURY_ISA_VERSION
	.align		4
        /*0050*/ 	.byte	0x03, 0x5f
        /*0052*/ 	.short	0x0101


	//----- nvinfo : EIATTR_VRC_CTA_INIT_COUNT
	.align		4
        /*0054*/ 	.byte	0x02, 0x4a
	.zero		1
	.zero		1


	//----- nvinfo : EIATTR_EXIT_INSTR_OFFSETS
	.align		4
        /*0058*/ 	.byte	0x04, 0x1c
        /*005a*/ 	.short	(.L_17 - .L_16)


	//   ....[0]....
.L_16:
        /*005c*/ 	.word	0x00000070


	//   ....[1]....
        /*0060*/ 	.word	0x00000130


	//----- nvinfo : EIATTR_CBANK_PARAM_SIZE
	.align		4
.L_17:
        /*0064*/ 	.byte	0x03, 0x19
        /*0066*/ 	.short	0x001c


	//----- nvinfo : EIATTR_PARAM_CBANK
	.align		4
        /*0068*/ 	.byte	0x04, 0x0a
        /*006a*/ 	.short	(.L_19 - .L_18)
	.align		4
.L_18:
        /*006c*/ 	.word	index@(.nv.constant0._Z10add_vectorPKfPfS1_i)
        /*0070*/ 	.short	0x0380
        /*0072*/ 	.short	0x001c


	//----- nvinfo : EIATTR_SW_WAR
	.align		4
.L_19:
        /*0074*/ 	.byte	0x04, 0x36
        /*0076*/ 	.short	(.L_21 - .L_20)
.L_20:
        /*0078*/ 	.word	0x00000008
.L_21:


//--------------------- .nv.callgraph             --------------------------
	.section	.nv.callgraph,"",@"SHT_CUDA_CALLGRAPH"
	.align	4
	.sectionentsize	8
	.align		4
        /*0000*/ 	.word	0x00000000
	.align		4
        /*0004*/ 	.word	0xffffffff
	.align		4
        /*0008*/ 	.word	0x00000000
	.align		4
        /*000c*/ 	.word	0xfffffffe
	.align		4
        /*0010*/ 	.word	0x00000000
	.align		4
        /*0014*/ 	.word	0xfffffffd
	.align		4
        /*0018*/ 	.word	0x00000000
	.align		4
        /*001c*/ 	.word	0xfffffffc


//--------------------- .text._Z10add_vectorPKfPfS1_i --------------------------
	.section	.text._Z10add_vectorPKfPfS1_i,"ax",@progbits
	.align	128
        .global         _Z10add_vectorPKfPfS1_i
        .type           _Z10add_vectorPKfPfS1_i,@function
        .size           _Z10add_vectorPKfPfS1_i,(.L_x_1 - _Z10add_vectorPKfPfS1_i)
        .other          _Z10add_vectorPKfPfS1_i,@"STO_CUDA_ENTRY STV_DEFAULT"
_Z10add_vectorPKfPfS1_i:
.text._Z10add_vectorPKfPfS1_i:
[----:B------:R-:W-:Y:S01]  /*0000*/  LDC R1, c[0x0][0x37c] ;  /* 0x0000df00ff017b82 */ /* 0x000fe20000000800 */
[----:B------:R-:W0:Y:S07]  /*0010*/  S2R R0, SR_TID.X ;  /* 0x0000000000007919 */ /* 0x000e2e0000002100 */
[----:B------:R-:W0:Y:S01]  /*0020*/  S2UR UR4, SR_CTAID.X ;  /* 0x00000000000479c3 */ /* 0x000e220000002500 */
[----:B------:R-:W1:Y:S07]  /*0030*/  LDCU UR5, c[0x0][0x398] ;  /* 0x00007300ff0577ac */ /* 0x000e6e0008000800 */
[----:B------:R-:W0:Y:S02]  /*0040*/  LDC R9, c[0x0][0x360] ;  /* 0x0000d800ff097b82 */ /* 0x000e240000000800 */
[----:B0-----:R-:W-:-:S05]  /*0050*/  IMAD R9, R9, UR4, R0 ;  /* 0x0000000409097c24 */ /* 0x001fca000f8e0200 */
[----:B-1----:R-:W-:-:S13]  /*0060*/  ISETP.GE.AND P0, PT, R9, UR5, PT ;  /* 0x0000000509007c0c */ /* 0x002fda000bf06270 */
[----:B------:R-:W-:Y:S05]  /*0070*/  @P0 EXIT ;  /* 0x000000000000094d */ /* 0x000fea0003800000 */
[----:B------:R-:W0:Y:S01]  /*0080*/  LDC.64 R2, c[0x0][0x380] ;  /* 0x0000e000ff027b82 */ /* 0x000e220000000a00 */
[----:B------:R-:W1:Y:S07]  /*0090*/  LDCU.64 UR4, c[0x0][0x358] ;  /* 0x00006b00ff0477ac */ /* 0x000e6e0008000a00 */
[----:B------:R-:W2:Y:S08]  /*00a0*/  LDC.64 R4, c[0x0][0x388] ;  /* 0x0000e200ff047b82 */ /* 0x000eb00000000a00 */
[----:B------:R-:W3:Y:S01]  /*00b0*/  LDC.64 R6, c[0x0][0x390] ;  /* 0x0000e400ff067b82 */ /* 0x000ee20000000a00 */
[----:B0-----:R-:W-:-:S06]  /*00c0*/  IMAD.WIDE R2, R9, 0x4, R2 ;  /* 0x0000000409027825 */ /* 0x001fcc00078e0202 */
[----:B-1----:R-:W4:Y:S01]  /*00d0*/  LDG.E R2, desc[UR4][R2.64] ;  /* 0x0000000402027981 */ /* 0x002f22000c1e1900 */
[----:B--2---:R-:W-:-:S06]  /*00e0*/  IMAD.WIDE R4, R9, 0x4, R4 ;  /* 0x0000000409047825 */ /* 0x004fcc00078e0204 */
[----:B------:R-:W4:Y:S01]  /*00f0*/  LDG.E R5, desc[UR4][R4.64] ;  /* 0x0000000404057981 */ /* 0x000f22000c1e1900 */
[----:B---3--:R-:W-:-:S04]  /*0100*/  IMAD.WIDE R6, R9, 0x4, R6 ;  /* 0x0000000409067825 */ /* 0x008fc800078e0206 */
[----:B----4-:R-:W-:-:S05]  /*0110*/  FADD R9, R2, R5 ;  /* 0x0000000502097221 */ /* 0x010fca0000000000 */
[----:B------:R-:W-:Y:S01]  /*0120*/  STG.E desc[UR4][R6.64], R9 ;  /* 0x0000000906007986 */ /* 0x000fe2000c101904 */
[----:B------:R-:W-:Y:S05]  /*0130*/  EXIT ;  /* 0x000000000000794d */ /* 0x000fea0003800000 */
.L_x_0:
[----:B------:R-:W-:-:S00]  /*0140*/  BRA `(.L_x_0) ;  /* 0xfffffffc00fc7947 */ /* 0x000fc0000383ffff */
[----:B------:R-:W-:-:S00]  /*0150*/  NOP ;  /* 0x0000000000007918 */ /* 0x000fc00000000000 */
        /* <DEDUP_REMOVED lines=10> */
.L_x_1:


//--------------------- .nv.shared.reserved.0     --------------------------
	.section	.nv.shared.reserved.0,"aw",@nobits
	.weak		__nv_reservedSMEM_offset_0_alias
	.size		__nv_reservedSMEM_offset_0_alias, 0, 64
	.other		__nv_reservedSMEM_offset_0_alias,@"STO_CUDA_RESERVED_SHARED STV_DEFAULT"
__nv_reservedSMEM_offset_0_alias:
	.zero		0
	.zero		64


//--------------------- .nv.constant0._Z10add_vectorPKfPfS1_i --------------------------
	.section	.nv.constant0._Z10add_vectorPKfPfS1_i,"a",@progbits
	.sectionflags	@""
	.align	4
.nv.constant0._Z10add_vectorPKfPfS1_i:
	.zero		924


//--------------------- SYMBOLS --------------------------

	.type		.nv.reservedSmem.offset0,@object
	.size		.nv.reservedSmem.offset0,0x4
